	.headerflags	@"EF_CUDA_TEXMODE_UNIFIED EF_CUDA_64BIT_ADDRESS EF_CUDA_ACCELERATORS EF_CUDA_SM90 EF_CUDA_VIRTUAL_SM(EF_CUDA_SM90)"
	.elftype	@"ET_EXEC"


//--------------------- .nv.info                  --------------------------
	.section	.nv.info,"",@"SHT_CUDA_INFO"
	.align	4


	//----- nvinfo : EIATTR_REGCOUNT
	.align		4
        /*0000*/ 	.byte	0x04, 0x2f
        /*0002*/ 	.short	(.L_1 - .L_0)
	.align		4
.L_0:
        /*0004*/ 	.word	index@(triton_poi_fused_convolution_59)
        /*0008*/ 	.word	0x00000012


	//----- nvinfo : EIATTR_MIN_STACK_SIZE
	.align		4
.L_1:
        /*000c*/ 	.byte	0x04, 0x12
        /*000e*/ 	.short	(.L_3 - .L_2)
	.align		4
.L_2:
        /*0010*/ 	.word	index@(triton_poi_fused_convolution_59)
        /*0014*/ 	.word	0x00000000


	//----- nvinfo : EIATTR_FRAME_SIZE
	.align		4
.L_3:
        /*0018*/ 	.byte	0x04, 0x11
        /*001a*/ 	.short	(.L_5 - .L_4)
	.align		4
.L_4:
        /*001c*/ 	.word	index@(triton_poi_fused_convolution_59)
        /*0020*/ 	.word	0x00000000


	//----- nvinfo : EIATTR_MIN_STACK_SIZE
	.align		4
.L_5:
        /*0024*/ 	.byte	0x04, 0x12
        /*0026*/ 	.short	(.L_7 - .L_6)
	.align		4
.L_6:
        /*0028*/ 	.word	index@(triton_poi_fused_convolution_59)
        /*002c*/ 	.word	0x00000000
.L_7:


//--------------------- .nv.info.triton_poi_fused_convolution_59 --------------------------
	.section	.nv.info.triton_poi_fused_convolution_59,"",@"SHT_CUDA_INFO"
	.sectionflags	@""
	.align	4


	//----- nvinfo : EIATTR_CUDA_API_VERSION
	.align		4
        /*0000*/ 	.byte	0x04, 0x37
        /*0002*/ 	.short	(.L_9 - .L_8)
.L_8:
        /*0004*/ 	.word	0x0000007c


	//----- nvinfo : EIATTR_KPARAM_INFO
	.align		4
.L_9:
        /*0008*/ 	.byte	0x04, 0x17
        /*000a*/ 	.short	(.L_11 - .L_10)
.L_10:
        /*000c*/ 	.word	0x00000000
        /*0010*/ 	.short	0x0002
        /*0012*/ 	.short	0x0010
        /*0014*/ 	.byte	0x00, 0xf0, 0x11, 0x00


	//----- nvinfo : EIATTR_KPARAM_INFO
	.align		4
.L_11:
        /*0018*/ 	.byte	0x04, 0x17
        /*001a*/ 	.short	(.L_13 - .L_12)
.L_12:
        /*001c*/ 	.word	0x00000000
        /*0020*/ 	.short	0x0001
        /*0022*/ 	.short	0x0008
        /*0024*/ 	.byte	0x00, 0xf4, 0x21, 0x00


	//----- nvinfo : EIATTR_KPARAM_INFO
	.align		4
.L_13:
        /*0028*/ 	.byte	0x04, 0x17
        /*002a*/ 	.short	(.L_15 - .L_14)
.L_14:
        /*002c*/ 	.word	0x00000000
        /*0030*/ 	.short	0x0000
        /*0032*/ 	.short	0x0000
        /*0034*/ 	.byte	0x00, 0xf4, 0x21, 0x00


	//----- nvinfo : EIATTR_SPARSE_MMA_MASK
	.align		4
.L_15:
        /*0038*/ 	.byte	0x03, 0x50
        /*003a*/ 	.short	0x0000


	//----- nvinfo : EIATTR_MAXREG_COUNT
	.align		4
        /*003c*/ 	.byte	0x03, 0x1b
        /*003e*/ 	.short	0x00ff


	//----- nvinfo : EIATTR_EXIT_INSTR_OFFSETS
	.align		4
        /*0040*/ 	.byte	0x04, 0x1c
        /*0042*/ 	.short	(.L_17 - .L_16)


	//   ....[0]....
.L_16:
        /*0044*/ 	.word	0x000002e0


	//----- nvinfo : EIATTR_REQNTID
	.align		4
.L_17:
        /*0048*/ 	.byte	0x04, 0x10
        /*004a*/ 	.short	(.L_19 - .L_18)
.L_18:
        /*004c*/ 	.word	0x00000080
        /*0050*/ 	.word	0x00000001
        /*0054*/ 	.word	0x00000001


	//----- nvinfo : EIATTR_CBANK_PARAM_SIZE
	.align		4
.L_19:
        /*0058*/ 	.byte	0x03, 0x19
        /*005a*/ 	.short	0x0014


	//----- nvinfo : EIATTR_PARAM_CBANK
	.align		4
        /*005c*/ 	.byte	0x04, 0x0a
        /*005e*/ 	.short	(.L_21 - .L_20)
	.align		4
.L_20:
        /*0060*/ 	.word	index@(.nv.constant0.triton_poi_fused_convolution_59)
        /*0064*/ 	.short	0x0210
        /*0066*/ 	.short	0x0014


	//----- nvinfo : EIATTR_SW_WAR
	.align		4
.L_21:
        /*0068*/ 	.byte	0x04, 0x36
        /*006a*/ 	.short	(.L_23 - .L_22)
.L_22:
        /*006c*/ 	.word	0x00000008
.L_23:


//--------------------- .nv.callgraph             --------------------------
	.section	.nv.callgraph,"",@"SHT_CUDA_CALLGRAPH"
	.align	4
	.sectionentsize	8
	.align		4
        /*0000*/ 	.word	0x00000000
	.align		4
        /*0004*/ 	.word	0xffffffff
	.align		4
        /*0008*/ 	.word	0x00000000
	.align		4
        /*000c*/ 	.word	0xfffffffe
	.align		4
        /*0010*/ 	.word	0x00000000
	.align		4
        /*0014*/ 	.word	0xfffffffd
	.align		4
        /*0018*/ 	.word	0x00000000
	.align		4
        /*001c*/ 	.word	0xfffffffc


//--------------------- .text.triton_poi_fused_convolution_59 --------------------------
	.section	.text.triton_poi_fused_convolution_59,"ax",@progbits
	.align	128
        .global         triton_poi_fused_convolution_59
        .type           triton_poi_fused_convolution_59,@function
        .size           triton_poi_fused_convolution_59,(.L_x_1 - triton_poi_fused_convolution_59)
        .other          triton_poi_fused_convolution_59,@"STO_CUDA_ENTRY STV_DEFAULT"
triton_poi_fused_convolution_59:
.text.triton_poi_fused_convolution_59:
[----:B------:R-:W-:Y:S01]  /*0000*/  LDC R1, c[0x0][0x28] ;  /* 0x00000a00ff017b82 */ /* 0x000fe20000000800 */
[----:B------:R-:W1:Y:S01]  /*0010*/  S2R R0, SR_TID.X ;  /* 0x0000000000007919 */ /* 0x000e620000002100 */
[----:B------:R-:W-:Y:S01]  /*0020*/  ULDC.64 UR4, c[0x0][0x208] ;  /* 0x0000820000047ab9 */ /* 0x000fe20000000a00 */
[----:B------:R-:W2:Y:S01]  /*0030*/  S2R R7, SR_CTAID.X ;  /* 0x0000000000077919 */ /* 0x000ea20000002500 */
[----:B-1----:R-:W-:Y:S01]  /*0040*/  IMAD.SHL.U32 R0, R0, 0x4, RZ ;  /* 0x0000000400007824 */ /* 0x002fe200078e00ff */
[----:B--2---:R-:W-:-:S04]  /*0050*/  SHF.R.S32.HI R2, RZ, 0x15, R7 ;  /* 0x00000015ff027819 */ /* 0x004fc80000011407 */
[----:B------:R-:W-:Y:S02]  /*0060*/  LOP3.LUT R0, R0, 0x1fc, RZ, 0xc0, !PT ;  /* 0x000001fc00007812 */ /* 0x000fe400078ec0ff */
[----:B------:R-:W-:-:S03]  /*0070*/  SGXT R2, R2, 0x1 ;  /* 0x000000010202781a */ /* 0x000fc60000000200 */
[----:B------:R-:W-:-:S05]  /*0080*/  IMAD R7, R7, 0x400, R0 ;  /* 0x0000040007077824 */ /* 0x000fca00078e0200 */
[----:B------:R-:W-:-:S04]  /*0090*/  LEA.HI R2, R2, R7, RZ, 0x12 ;  /* 0x0000000702027211 */ /* 0x000fc800078f90ff */
[----:B------:R-:W-:Y:S01]  /*00a0*/  SHF.R.S32.HI R0, RZ, 0x12, R2 ;  /* 0x00000012ff007819 */ /* 0x000fe20000011402 */
[----:B------:R-:W-:-:S05]  /*00b0*/  VIADD R3, R2, 0x200 ;  /* 0x0000020002037836 */ /* 0x000fca0000000000 */
[----:B------:R-:W-:Y:S02]  /*00c0*/  SHF.R.S32.HI R6, RZ, 0x12, R3 ;  /* 0x00000012ff067819 */ /* 0x000fe40000011403 */
[----:B------:R-:W-:Y:S02]  /*00d0*/  LOP3.LUT R3, R0, 0xffff, RZ, 0xc0, !PT ;  /* 0x0000ffff00037812 */ /* 0x000fe400078ec0ff */
[----:B------:R-:W-:Y:S02]  /*00e0*/  LOP3.LUT R9, R6, 0xffff, RZ, 0xc0, !PT ;  /* 0x0000ffff06097812 */ /* 0x000fe400078ec0ff */
[----:B------:R-:W-:Y:S02]  /*00f0*/  LEA.HI R4, R3, R0, RZ, 0x12 ;  /* 0x0000000003047211 */ /* 0x000fe400078f90ff */
[----:B------:R-:W-:Y:S01]  /*0100*/  LEA.HI R9, R9, R6, RZ, 0x12 ;  /* 0x0000000609097211 */ /* 0x000fe200078f90ff */
[----:B------:R-:W1:Y:S01]  /*0110*/  LDC.64 R2, c[0x0][0x210] ;  /* 0x00008400ff027b82 */ /* 0x000e620000000a00 */
[----:B------:R-:W-:-:S02]  /*0120*/  LOP3.LUT R8, R4, 0xfffc, RZ, 0xc0, !PT ;  /* 0x0000fffc04087812 */ /* 0x000fc400078ec0ff */
[----:B------:R-:W-:Y:S02]  /*0130*/  LOP3.LUT R9, R9, 0xfffc, RZ, 0xc0, !PT ;  /* 0x0000fffc09097812 */ /* 0x000fe400078ec0ff */
[----:B------:R-:W-:-:S03]  /*0140*/  IADD3 R8, RZ, -R8, RZ ;  /* 0x80000008ff087210 */ /* 0x000fc60007ffe0ff */
[----:B------:R-:W2:Y:S01]  /*0150*/  LDC.64 R4, c[0x0][0x218] ;  /* 0x00008600ff047b82 */ /* 0x000ea20000000a00 */
[----:B------:R-:W-:Y:S01]  /*0160*/  IMAD.MOV R11, RZ, RZ, -R9 ;  /* 0x000000ffff0b7224 */ /* 0x000fe200078e0a09 */
[----:B------:R-:W-:-:S04]  /*0170*/  PRMT R9, R8, 0x7710, RZ ;  /* 0x0000771008097816 */ /* 0x000fc800000000ff */
[----:B------:R-:W-:Y:S01]  /*0180*/  PRMT R11, R11, 0x7710, RZ ;  /* 0x000077100b0b7816 */ /* 0x000fe200000000ff */
[----:B------:R-:W-:-:S03]  /*0190*/  IMAD.IADD R0, R0, 0x1, R9 ;  /* 0x0000000100007824 */ /* 0x000fc600078e0209 */
[----:B------:R-:W-:Y:S02]  /*01a0*/  IADD3 R6, R6, R11, RZ ;  /* 0x0000000b06067210 */ /* 0x000fe40007ffe0ff */
[----:B------:R-:W-:Y:S02]  /*01b0*/  PRMT R9, R0, 0x9910, RZ ;  /* 0x0000991000097816 */ /* 0x000fe400000000ff */
[----:B------:R-:W-:Y:S01]  /*01c0*/  PRMT R11, R6, 0x9910, RZ ;  /* 0x00009910060b7816 */ /* 0x000fe200000000ff */
[----:B-1----:R-:W-:-:S05]  /*01d0*/  IMAD.WIDE R2, R7, 0x4, R2 ;  /* 0x0000000407027825 */ /* 0x002fca00078e0202 */
[----:B------:R-:W3:Y:S01]  /*01e0*/  LDG.E.128 R12, desc[UR4][R2.64+0x800] ;  /* 0x00080004020c7981 */ /* 0x000ee2000c1e1d00 */
[----:B--2---:R-:W-:-:S04]  /*01f0*/  IMAD.WIDE R8, R9, 0x4, R4 ;  /* 0x0000000409087825 */ /* 0x004fc800078e0204 */
[----:B------:R-:W-:Y:S02]  /*0200*/  IMAD.WIDE R10, R11, 0x4, R4 ;  /* 0x000000040b0a7825 */ /* 0x000fe400078e0204 */
[----:B------:R-:W2:Y:S04]  /*0210*/  LDG.E.128 R4, desc[UR4][R2.64] ;  /* 0x0000000402047981 */ /* 0x000ea8000c1e1d00 */
[----:B------:R-:W2:Y:S04]  /*0220*/  LDG.E.EL R8, desc[UR4][R8.64] ;  /* 0x0000000408087981 */ /* 0x000ea8000c2e1900 */
[----:B------:R-:W3:Y:S01]  /*0230*/  LDG.E.EL R10, desc[UR4][R10.64] ;  /* 0x000000040a0a7981 */ /* 0x000ee2000c2e1900 */
[--C-:B--2---:R-:W-:Y:S01]  /*0240*/  FADD R4, R4, R8.reuse ;  /* 0x0000000804047221 */ /* 0x104fe20000000000 */
[--C-:B------:R-:W-:Y:S01]  /*0250*/  FADD R5, R5, R8.reuse ;  /* 0x0000000805057221 */ /* 0x100fe20000000000 */
[--C-:B------:R-:W-:Y:S01]  /*0260*/  FADD R6, R6, R8.reuse ;  /* 0x0000000806067221 */ /* 0x100fe20000000000 */
[----:B------:R-:W-:Y:S01]  /*0270*/  FADD R7, R7, R8 ;  /* 0x0000000807077221 */ /* 0x000fe20000000000 */
[--C-:B---3--:R-:W-:Y:S01]  /*0280*/  FADD R12, R12, R10.reuse ;  /* 0x0000000a0c0c7221 */ /* 0x108fe20000000000 */
[--C-:B------:R-:W-:Y:S01]  /*0290*/  FADD R13, R13, R10.reuse ;  /* 0x0000000a0d0d7221 */ /* 0x100fe20000000000 */
[--C-:B------:R-:W-:Y:S01]  /*02a0*/  FADD R14, R14, R10.reuse ;  /* 0x0000000a0e0e7221 */ /* 0x100fe20000000000 */
[----:B------:R-:W-:Y:S01]  /*02b0*/  FADD R15, R15, R10 ;  /* 0x0000000a0f0f7221 */ /* 0x000fe20000000000 */
[----:B------:R-:W-:Y:S04]  /*02c0*/  STG.E.128 desc[UR4][R2.64], R4 ;  /* 0x0000000402007986 */ /* 0x000fe8000c101d04 */
[----:B------:R-:W-:Y:S01]  /*02d0*/  STG.E.128 desc[UR4][R2.64+0x800], R12 ;  /* 0x0008000c02007986 */ /* 0x000fe2000c101d04 */
[----:B------:R-:W-:Y:S05]  /*02e0*/  EXIT ;  /* 0x000000000000794d */ /* 0x000fea0003800000 */
.L_x_0:
[----:B------:R-:W-:-:S00]  /*02f0*/  BRA `(.L_x_0) ;  /* 0xfffffffc00fc7947 */ /* 0x000fc0000383ffff */
[----:B------:R-:W-:-:S00]  /*0300*/  NOP ;  /* 0x0000000000007918 */ /* 0x000fc00000000000 */
[----:B------:R-:W-:-:S00]  /*0310*/  NOP ;  /* 0x0000000000007918 */ /* 0x000fc00000000000 */
[----:B------:R-:W-:-:S00]  /*0320*/  NOP ;  /* 0x0000000000007918 */ /* 0x000fc00000000000 */
[----:B------:R-:W-:-:S00]  /*0330*/  NOP ;  /* 0x0000000000007918 */ /* 0x000fc00000000000 */
[----:B------:R-:W-:-:S00]  /*0340*/  NOP ;  /* 0x0000000000007918 */ /* 0x000fc00000000000 */
[----:B------:R-:W-:-:S00]  /*0350*/  NOP ;  /* 0x0000000000007918 */ /* 0x000fc00000000000 */
[----:B------:R-:W-:-:S00]  /*0360*/  NOP ;  /* 0x0000000000007918 */ /* 0x000fc00000000000 */
[----:B------:R-:W-:-:S00]  /*0370*/  NOP ;  /* 0x0000000000007918 */ /* 0x000fc00000000000 */
.L_x_1:


//--------------------- .nv.constant0.triton_poi_fused_convolution_59 --------------------------
	.section	.nv.constant0.triton_poi_fused_convolution_59,"a",@progbits
	.sectionflags	@""
	.align	4
.nv.constant0.triton_poi_fused_convolution_59:
	.zero		548
